	.headerflags	@"EF_CUDA_TEXMODE_UNIFIED EF_CUDA_64BIT_ADDRESS EF_CUDA_ACCELERATORS EF_CUDA_SM90 EF_CUDA_VIRTUAL_SM(EF_CUDA_SM90)"
	.elftype	@"ET_EXEC"


//--------------------- .nv.info                  --------------------------
	.section	.nv.info,"",@"SHT_CUDA_INFO"
	.align	4


	//----- nvinfo : EIATTR_REGCOUNT
	.align		4
        /*0000*/ 	.byte	0x04, 0x2f
        /*0002*/ 	.short	(.L_3 - .L_2)
	.align		4
.L_2:
        /*0004*/ 	.word	index@(triton_poi_fused__native_batch_norm_legit_no_training_12)
        /*0008*/ 	.word	0x0000001e


	//----- nvinfo : EIATTR_MIN_STACK_SIZE
	.align		4
.L_3:
        /*000c*/ 	.byte	0x04, 0x12
        /*000e*/ 	.short	(.L_5 - .L_4)
	.align		4
.L_4:
        /*0010*/ 	.word	index@(triton_poi_fused__native_batch_norm_legit_no_training_12)
        /*0014*/ 	.word	0x00000000


	//----- nvinfo : EIATTR_FRAME_SIZE
	.align		4
.L_5:
        /*0018*/ 	.byte	0x04, 0x11
        /*001a*/ 	.short	(.L_7 - .L_6)
	.align		4
.L_6:
        /*001c*/ 	.word	index@(triton_poi_fused__native_batch_norm_legit_no_training_12)
        /*0020*/ 	.word	0x00000000


	//----- nvinfo : EIATTR_MIN_STACK_SIZE
	.align		4
.L_7:
        /*0024*/ 	.byte	0x04, 0x12
        /*0026*/ 	.short	(.L_9 - .L_8)
	.align		4
.L_8:
        /*0028*/ 	.word	index@(triton_poi_fused__native_batch_norm_legit_no_training_12)
        /*002c*/ 	.word	0x00000000
.L_9:


//--------------------- .nv.info.triton_poi_fused__native_batch_norm_legit_no_training_12 --------------------------
	.section	.nv.info.triton_poi_fused__native_batch_norm_legit_no_training_12,"",@"SHT_CUDA_INFO"
	.sectionflags	@""
	.align	4


	//----- nvinfo : EIATTR_CUDA_API_VERSION
	.align		4
        /*0000*/ 	.byte	0x04, 0x37
        /*0002*/ 	.short	(.L_11 - .L_10)
.L_10:
        /*0004*/ 	.word	0x0000007c


	//----- nvinfo : EIATTR_KPARAM_INFO
	.align		4
.L_11:
        /*0008*/ 	.byte	0x04, 0x17
        /*000a*/ 	.short	(.L_13 - .L_12)
.L_12:
        /*000c*/ 	.word	0x00000000
        /*0010*/ 	.short	0x0006
        /*0012*/ 	.short	0x0030
        /*0014*/ 	.byte	0x00, 0xf0, 0x11, 0x00


	//----- nvinfo : EIATTR_KPARAM_INFO
	.align		4
.L_13:
        /*0018*/ 	.byte	0x04, 0x17
        /*001a*/ 	.short	(.L_15 - .L_14)
.L_14:
        /*001c*/ 	.word	0x00000000
        /*0020*/ 	.short	0x0005
        /*0022*/ 	.short	0x0028
        /*0024*/ 	.byte	0x00, 0xf4, 0x21, 0x00


	//----- nvinfo : EIATTR_KPARAM_INFO
	.align		4
.L_15:
        /*0028*/ 	.byte	0x04, 0x17
        /*002a*/ 	.short	(.L_17 - .L_16)
.L_16:
        /*002c*/ 	.word	0x00000000
        /*0030*/ 	.short	0x0004
        /*0032*/ 	.short	0x0020
        /*0034*/ 	.byte	0x00, 0xf4, 0x21, 0x00


	//----- nvinfo : EIATTR_KPARAM_INFO
	.align		4
.L_17:
        /*0038*/ 	.byte	0x04, 0x17
        /*003a*/ 	.short	(.L_19 - .L_18)
.L_18:
        /*003c*/ 	.word	0x00000000
        /*0040*/ 	.short	0x0003
        /*0042*/ 	.short	0x0018
        /*0044*/ 	.byte	0x00, 0xf4, 0x21, 0x00


	//----- nvinfo : EIATTR_KPARAM_INFO
	.align		4
.L_19:
        /*0048*/ 	.byte	0x04, 0x17
        /*004a*/ 	.short	(.L_21 - .L_20)
.L_20:
        /*004c*/ 	.word	0x00000000
        /*0050*/ 	.short	0x0002
        /*0052*/ 	.short	0x0010
        /*0054*/ 	.byte	0x00, 0xf4, 0x21, 0x00


	//----- nvinfo : EIATTR_KPARAM_INFO
	.align		4
.L_21:
        /*0058*/ 	.byte	0x04, 0x17
        /*005a*/ 	.short	(.L_23 - .L_22)
.L_22:
        /*005c*/ 	.word	0x00000000
        /*0060*/ 	.short	0x0001
        /*0062*/ 	.short	0x0008
        /*0064*/ 	.byte	0x00, 0xf4, 0x21, 0x00


	//----- nvinfo : EIATTR_KPARAM_INFO
	.align		4
.L_23:
        /*0068*/ 	.byte	0x04, 0x17
        /*006a*/ 	.short	(.L_25 - .L_24)
.L_24:
        /*006c*/ 	.word	0x00000000
        /*0070*/ 	.short	0x0000
        /*0072*/ 	.short	0x0000
        /*0074*/ 	.byte	0x00, 0xf4, 0x21, 0x00


	//----- nvinfo : EIATTR_SPARSE_MMA_MASK
	.align		4
.L_25:
        /*0078*/ 	.byte	0x03, 0x50
        /*007a*/ 	.short	0x0000


	//----- nvinfo : EIATTR_MAXREG_COUNT
	.align		4
        /*007c*/ 	.byte	0x03, 0x1b
        /*007e*/ 	.short	0x00ff


	//----- nvinfo : EIATTR_EXIT_INSTR_OFFSETS
	.align		4
        /*0080*/ 	.byte	0x04, 0x1c
        /*0082*/ 	.short	(.L_27 - .L_26)


	//   ....[0]....
.L_26:
        /*0084*/ 	.word	0x00000530


	//----- nvinfo : EIATTR_REQNTID
	.align		4
.L_27:
        /*0088*/ 	.byte	0x04, 0x10
        /*008a*/ 	.short	(.L_29 - .L_28)
.L_28:
        /*008c*/ 	.word	0x00000080
        /*0090*/ 	.word	0x00000001
        /*0094*/ 	.word	0x00000001


	//----- nvinfo : EIATTR_CBANK_PARAM_SIZE
	.align		4
.L_29:
        /*0098*/ 	.byte	0x03, 0x19
        /*009a*/ 	.short	0x0034


	//----- nvinfo : EIATTR_PARAM_CBANK
	.align		4
        /*009c*/ 	.byte	0x04, 0x0a
        /*009e*/ 	.short	(.L_31 - .L_30)
	.align		4
.L_30:
        /*00a0*/ 	.word	index@(.nv.constant0.triton_poi_fused__native_batch_norm_legit_no_training_12)
        /*00a4*/ 	.short	0x0210
        /*00a6*/ 	.short	0x0034


	//----- nvinfo : EIATTR_SW_WAR
	.align		4
.L_31:
        /*00a8*/ 	.byte	0x04, 0x36
        /*00aa*/ 	.short	(.L_33 - .L_32)
.L_32:
        /*00ac*/ 	.word	0x00000008
.L_33:


//--------------------- .nv.callgraph             --------------------------
	.section	.nv.callgraph,"",@"SHT_CUDA_CALLGRAPH"
	.align	4
	.sectionentsize	8
	.align		4
        /*0000*/ 	.word	0x00000000
	.align		4
        /*0004*/ 	.word	0xffffffff
	.align		4
        /*0008*/ 	.word	0x00000000
	.align		4
        /*000c*/ 	.word	0xfffffffe
	.align		4
        /*0010*/ 	.word	0x00000000
	.align		4
        /*0014*/ 	.word	0xfffffffd
	.align		4
        /*0018*/ 	.word	0x00000000
	.align		4
        /*001c*/ 	.word	0xfffffffc


//--------------------- .nv.constant4             --------------------------
	.section	.nv.constant4,"a",@progbits
	.align	8
	.align		8
.nv.constant4:
        /*0000*/ 	.dword	_$_str
	.align		8
        /*0008*/ 	.dword	_$_str_$_2


//--------------------- .text.triton_poi_fused__native_batch_norm_legit_no_training_12 --------------------------
	.section	.text.triton_poi_fused__native_batch_norm_legit_no_training_12,"ax",@progbits
	.align	128
        .global         triton_poi_fused__native_batch_norm_legit_no_training_12
        .type           triton_poi_fused__native_batch_norm_legit_no_training_12,@function
        .size           triton_poi_fused__native_batch_norm_legit_no_training_12,(.L_x_1 - triton_poi_fused__native_batch_norm_legit_no_training_12)
        .other          triton_poi_fused__native_batch_norm_legit_no_training_12,@"STO_CUDA_ENTRY STV_DEFAULT"
triton_poi_fused__native_batch_norm_legit_no_training_12:
.text.triton_poi_fused__native_batch_norm_legit_no_training_12:
[----:B------:R-:W-:Y:S01]  /*0000*/  LDC R1, c[0x0][0x28] ;  /* 0x00000a00ff017b82 */ /* 0x000fe20000000800 */
[----:B------:R-:W1:Y:S07]  /*0010*/  S2R R0, SR_TID.X ;  /* 0x0000000000007919 */ /* 0x000e6e0000002100 */
[----:B------:R-:W2:Y:S01]  /*0020*/  LDC.64 R20, c[0x0][0x220] ;  /* 0x00008800ff147b82 */ /* 0x000ea20000000a00 */
[----:B------:R-:W-:Y:S01]  /*0030*/  ULDC.64 UR4, c[0x0][0x208] ;  /* 0x0000820000047ab9 */ /* 0x000fe20000000a00 */
[----:B------:R-:W3:Y:S06]  /*0040*/  S2R R5, SR_CTAID.X ;  /* 0x0000000000057919 */ /* 0x000eec0000002500 */
[----:B------:R-:W4:Y:S08]  /*0050*/  LDC.64 R12, c[0x0][0x210] ;  /* 0x00008400ff0c7b82 */ /* 0x000f300000000a00 */
[----:B------:R-:W5:Y:S08]  /*0060*/  LDC.64 R16, c[0x0][0x218] ;  /* 0x00008600ff107b82 */ /* 0x000f700000000a00 */
[----:B------:R-:W5:Y:S01]  /*0070*/  LDC.64 R8, c[0x0][0x228] ;  /* 0x00008a00ff087b82 */ /* 0x000f620000000a00 */
[----:B-1----:R-:W-:-:S02]  /*0080*/  SHF.L.U32 R0, R0, 0x2, RZ ;  /* 0x0000000200007819 */ /* 0x002fc400000006ff */
[----:B---3--:R-:W-:Y:S02]  /*0090*/  SHF.R.S32.HI R3, RZ, 0x16, R5 ;  /* 0x00000016ff037819 */ /* 0x008fe40000011405 */
[----:B------:R-:W-:Y:S02]  /*00a0*/  LOP3.LUT R0, R0, 0x1fc, RZ, 0xc0, !PT ;  /* 0x000001fc00007812 */ /* 0x000fe400078ec0ff */
[----:B------:R-:W-:Y:S02]  /*00b0*/  SGXT R3, R3, 0x1 ;  /* 0x000000010303781a */ /* 0x000fe40000000200 */
[----:B------:R-:W-:Y:S02]  /*00c0*/  LEA R0, R5, R0, 0x9 ;  /* 0x0000000005007211 */ /* 0x000fe400078e48ff */
[----:B------:R-:W1:Y:S02]  /*00d0*/  LDC.64 R4, c[0x0][0x230] ;  /* 0x00008c00ff047b82 */ /* 0x000e640000000a00 */
[----:B------:R-:W-:-:S04]  /*00e0*/  LEA.HI R3, R3, R0, RZ, 0x6 ;  /* 0x0000000003037211 */ /* 0x000fc800078f30ff */
[----:B------:R-:W-:-:S04]  /*00f0*/  LOP3.LUT R3, R3, 0xffffffc0, RZ, 0xc0, !PT ;  /* 0xffffffc003037812 */ /* 0x000fc800078ec0ff */
[----:B------:R-:W-:-:S05]  /*0100*/  IADD3 R2, R0, -R3, RZ ;  /* 0x8000000300027210 */ /* 0x000fca0007ffe0ff */
[----:B--2---:R-:W-:-:S06]  /*0110*/  IMAD.WIDE R20, R2, 0x4, R20 ;  /* 0x0000000402147825 */ /* 0x004fcc00078e0214 */
[----:B------:R-:W2:Y:S01]  /*0120*/  LDG.E.EL.128 R20, desc[UR4][R20.64] ;  /* 0x0000000414147981 */ /* 0x000ea2000c2e1d00 */
[----:B----4-:R-:W-:-:S04]  /*0130*/  IMAD.WIDE R12, R0, 0x4, R12 ;  /* 0x00000004000c7825 */ /* 0x010fc800078e020c */
[C---:B-----5:R-:W-:Y:S02]  /*0140*/  IMAD.WIDE R16, R2.reuse, 0x4, R16 ;  /* 0x0000000402107825 */ /* 0x060fe400078e0210 */
[----:B------:R-:W3:Y:S04]  /*0150*/  LDG.E.128 R12, desc[UR4][R12.64] ;  /* 0x000000040c0c7981 */ /* 0x000ee8000c1e1d00 */
[----:B------:R-:W3:Y:S01]  /*0160*/  LDG.E.EL.128 R16, desc[UR4][R16.64] ;  /* 0x0000000410107981 */ /* 0x000ee2000c2e1d00 */
[----:B0-----:R-:W-:-:S04]  /*0170*/  IMAD.WIDE R8, R2, 0x4, R8 ;  /* 0x0000000402087825 */ /* 0x001fc800078e0208 */
[----:B-1----:R-:W-:Y:S02]  /*0180*/  IMAD.WIDE R4, R2, 0x4, R4 ;  /* 0x0000000402047825 */ /* 0x002fe400078e0204 */
[----:B------:R-:W4:Y:S01]  /*0190*/  LDG.E.EL.128 R8, desc[UR4][R8.64] ;  /* 0x0000000408087981 */ /* 0x000f22000c2e1d00 */
[----:B------:R-:W0:Y:S03]  /*01a0*/  LDC.64 R2, c[0x0][0x238] ;  /* 0x00008e00ff027b82 */ /* 0x000e260000000a00 */
[----:B------:R-:W4:Y:S01]  /*01b0*/  LDG.E.EL.128 R4, desc[UR4][R4.64] ;  /* 0x0000000404047981 */ /* 0x000f22000c2e1d00 */
[----:B0-----:R-:W-:-:S04]  /*01c0*/  IMAD.WIDE R2, R0, 0x4, R2 ;  /* 0x0000000400027825 */ /* 0x001fc800078e0202 */
[----:B--2---:R-:W-:Y:S01]  /*01d0*/  FADD R20, R20, 9.9999997473787516356e-06 ;  /* 0x3727c5ac14147421 */ /* 0x004fe20000000000 */
[----:B------:R-:W-:Y:S01]  /*01e0*/  FADD R22, R22, 9.9999997473787516356e-06 ;  /* 0x3727c5ac16167421 */ /* 0x000fe20000000000 */
[----:B------:R-:W-:Y:S01]  /*01f0*/  FADD R23, R23, 9.9999997473787516356e-06 ;  /* 0x3727c5ac17177421 */ /* 0x000fe20000000000 */
[----:B------:R-:W-:Y:S01]  /*0200*/  FADD R21, R21, 9.9999997473787516356e-06 ;  /* 0x3727c5ac15157421 */ /* 0x000fe20000000000 */
[----:B------:R0:W1:Y:S01]  /*0210*/  MUFU.SQRT R26, R20 ;  /* 0x00000014001a7308 */ /* 0x0000620000002000 */
[----:B---3--:R-:W-:-:S07]  /*0220*/  FADD R14, R14, -R18 ;  /* 0x800000120e0e7221 */ /* 0x008fce0000000000 */
[----:B------:R-:W2:Y:S01]  /*0230*/  MUFU.SQRT R24, R22 ;  /* 0x0000001600187308 */ /* 0x000ea20000002000 */
[----:B0-----:R-:W-:Y:S01]  /*0240*/  HFMA2.MMA R20, -RZ, RZ, 1.625, 0 ;  /* 0x3e800000ff147435 */ /* 0x001fe200000001ff */
[----:B------:R-:W-:Y:S01]  /*0250*/  FADD R13, R13, -R17 ;  /* 0x800000110d0d7221 */ /* 0x000fe20000000000 */
[----:B------:R-:W-:Y:S01]  /*0260*/  FADD R15, R15, -R19 ;  /* 0x800000130f0f7221 */ /* 0x000fe20000000000 */
[----:B------:R-:W-:Y:S01]  /*0270*/  FADD R12, R12, -R16 ;  /* 0x800000100c0c7221 */ /* 0x000fe20000000000 */
[----:B-1----:R-:W-:-:S03]  /*0280*/  FSETP.GT.AND P6, PT, R26, 8.50705917302346158658e+37, PT ;  /* 0x7e8000001a00780b */ /* 0x002fc60003fc4000 */
[----:B------:R-:W0:Y:S01]  /*0290*/  MUFU.SQRT R25, R23 ;  /* 0x0000001700197308 */ /* 0x000e220000002000 */
[----:B------:R-:W-:Y:S02]  /*02a0*/  FSETP.GEU.AND P2, PT, R26, 1.175494350822287508e-38, PT ;  /* 0x008000001a00780b */ /* 0x000fe40003f4e000 */
[----:B--2---:R-:W-:-:S05]  /*02b0*/  FSETP.GT.AND P4, PT, R24, 8.50705917302346158658e+37, PT ;  /* 0x7e8000001800780b */ /* 0x004fca0003f84000 */
[----:B------:R1:W2:Y:S01]  /*02c0*/  MUFU.SQRT R27, R21 ;  /* 0x00000015001b7308 */ /* 0x0002a20000002000 */
[----:B------:R-:W-:Y:S02]  /*02d0*/  FSETP.GEU.AND P0, PT, R24, 1.175494350822287508e-38, PT ;  /* 0x008000001800780b */ /* 0x000fe40003f0e000 */
[----:B------:R-:W-:Y:S01]  /*02e0*/  FSEL R17, R20, 1, P4 ;  /* 0x3f80000014117808 */ /* 0x000fe20002000000 */
[----:B------:R-:W-:Y:S01]  /*02f0*/  @P6 FMUL R26, R26, 0.25 ;  /* 0x3e8000001a1a6820 */ /* 0x000fe20000400000 */
[----:B0-----:R-:W-:-:S03]  /*0300*/  FSETP.GT.AND P3, PT, R25, 8.50705917302346158658e+37, PT ;  /* 0x7e8000001900780b */ /* 0x001fc60003f64000 */
[----:B------:R-:W-:Y:S01]  /*0310*/  @!P2 FMUL R26, R26, 16777216 ;  /* 0x4b8000001a1aa820 */ /* 0x000fe20000400000 */
[----:B-1----:R-:W-:Y:S02]  /*0320*/  FSEL R21, R20, 1, P6 ;  /* 0x3f80000014157808 */ /* 0x002fe40003000000 */
[----:B------:R-:W-:Y:S01]  /*0330*/  FSETP.GEU.AND P6, PT, R25, 1.175494350822287508e-38, PT ;  /* 0x008000001900780b */ /* 0x000fe20003fce000 */
[----:B------:R-:W-:Y:S01]  /*0340*/  @P4 FMUL R24, R24, 0.25 ;  /* 0x3e80000018184820 */ /* 0x000fe20000400000 */
[----:B------:R-:W0:Y:S01]  /*0350*/  MUFU.RCP R22, R26 ;  /* 0x0000001a00167308 */ /* 0x000e220000001000 */
[----:B------:R-:W-:Y:S01]  /*0360*/  @!P2 FMUL R21, R21, 16777216 ;  /* 0x4b8000001515a820 */ /* 0x000fe20000400000 */
[C---:B--2---:R-:W-:Y:S01]  /*0370*/  FSETP.GT.AND P5, PT, R27.reuse, 8.50705917302346158658e+37, PT ;  /* 0x7e8000001b00780b */ /* 0x044fe20003fa4000 */
[----:B------:R-:W-:Y:S01]  /*0380*/  @!P0 FMUL R24, R24, 16777216 ;  /* 0x4b80000018188820 */ /* 0x000fe20000400000 */
[----:B------:R-:W-:Y:S01]  /*0390*/  FSETP.GEU.AND P1, PT, R27, 1.175494350822287508e-38, PT ;  /* 0x008000001b00780b */ /* 0x000fe20003f2e000 */
[----:B------:R-:W-:Y:S01]  /*03a0*/  @!P0 FMUL R17, R17, 16777216 ;  /* 0x4b80000011118820 */ /* 0x000fe20000400000 */
[C---:B------:R-:W-:Y:S01]  /*03b0*/  FSEL R18, R20.reuse, 1, P5 ;  /* 0x3f80000014127808 */ /* 0x040fe20002800000 */
[----:B------:R-:W-:Y:S01]  /*03c0*/  @P3 FMUL R25, R25, 0.25 ;  /* 0x3e80000019193820 */ /* 0x000fe20000400000 */
[----:B------:R-:W-:Y:S01]  /*03d0*/  FSEL R20, R20, 1, P3 ;  /* 0x3f80000014147808 */ /* 0x000fe20001800000 */
[----:B------:R-:W1:Y:S02]  /*03e0*/  MUFU.RCP R24, R24 ;  /* 0x0000001800187308 */ /* 0x000e640000001000 */
[----:B------:R-:W-:-:S02]  /*03f0*/  @!P6 FMUL R25, R25, 16777216 ;  /* 0x4b8000001919e820 */ /* 0x000fc40000400000 */
[----:B------:R-:W-:Y:S02]  /*0400*/  @!P6 FMUL R20, R20, 16777216 ;  /* 0x4b8000001414e820 */ /* 0x000fe40000400000 */
[----:B------:R-:W-:Y:S01]  /*0410*/  @P5 FMUL R27, R27, 0.25 ;  /* 0x3e8000001b1b5820 */ /* 0x000fe20000400000 */
[----:B0-----:R-:W-:Y:S01]  /*0420*/  FMUL R21, R22, R21 ;  /* 0x0000001516157220 */ /* 0x001fe20000400000 */
[----:B------:R-:W0:Y:S01]  /*0430*/  MUFU.RCP R25, R25 ;  /* 0x0000001900197308 */ /* 0x000e220000001000 */
[----:B------:R-:W-:Y:S01]  /*0440*/  @!P1 FMUL R18, R18, 16777216 ;  /* 0x4b80000012129820 */ /* 0x000fe20000400000 */
[----:B------:R-:W-:Y:S01]  /*0450*/  @!P1 FMUL R27, R27, 16777216 ;  /* 0x4b8000001b1b9820 */ /* 0x000fe20000400000 */
[----:B------:R-:W-:Y:S01]  /*0460*/  FMUL R21, R12, R21 ;  /* 0x000000150c157220 */ /* 0x000fe20000400000 */
[----:B-1----:R-:W-:-:S04]  /*0470*/  FMUL R17, R24, R17 ;  /* 0x0000001118117220 */ /* 0x002fc80000400000 */
[----:B------:R-:W1:Y:S01]  /*0480*/  MUFU.RCP R23, R27 ;  /* 0x0000001b00177308 */ /* 0x000e620000001000 */
[----:B----4-:R-:W-:Y:S01]  /*0490*/  FFMA R4, R8, R21, R4 ;  /* 0x0000001508047223 */ /* 0x010fe20000000004 */
[----:B------:R-:W-:Y:S01]  /*04a0*/  FMUL R17, R14, R17 ;  /* 0x000000110e117220 */ /* 0x000fe20000400000 */
[----:B0-----:R-:W-:-:S03]  /*04b0*/  FMUL R20, R25, R20 ;  /* 0x0000001419147220 */ /* 0x001fc60000400000 */
[----:B------:R-:W-:Y:S01]  /*04c0*/  FFMA R6, R10, R17, R6 ;  /* 0x000000110a067223 */ /* 0x000fe20000000006 */
[----:B------:R-:W-:Y:S01]  /*04d0*/  FMUL R20, R15, R20 ;  /* 0x000000140f147220 */ /* 0x000fe20000400000 */
[----:B-1----:R-:W-:-:S03]  /*04e0*/  FMUL R18, R23, R18 ;  /* 0x0000001217127220 */ /* 0x002fc60000400000 */
[----:B------:R-:W-:Y:S01]  /*04f0*/  FFMA R7, R11, R20, R7 ;  /* 0x000000140b077223 */ /* 0x000fe20000000007 */
[----:B------:R-:W-:-:S04]  /*0500*/  FMUL R18, R13, R18 ;  /* 0x000000120d127220 */ /* 0x000fc80000400000 */
[----:B------:R-:W-:-:S05]  /*0510*/  FFMA R5, R9, R18, R5 ;  /* 0x0000001209057223 */ /* 0x000fca0000000005 */
[----:B------:R-:W-:Y:S01]  /*0520*/  STG.E.128 desc[UR4][R2.64], R4 ;  /* 0x0000000402007986 */ /* 0x000fe2000c101d04 */
[----:B------:R-:W-:Y:S05]  /*0530*/  EXIT ;  /* 0x000000000000794d */ /* 0x000fea0003800000 */
.L_x_0:
[----:B------:R-:W-:-:S00]  /*0540*/  BRA `(.L_x_0) ;  /* 0xfffffffc00fc7947 */ /* 0x000fc0000383ffff */
[----:B------:R-:W-:-:S00]  /*0550*/  NOP ;  /* 0x0000000000007918 */ /* 0x000fc00000000000 */
        /* <DEDUP_REMOVED lines=10> */
.L_x_1:


//--------------------- .nv.global.init           --------------------------
	.section	.nv.global.init,"aw",@progbits
.nv.global.init:
	.type		_$_str,@object
	.size		_$_str,(_$_str_$_2 - _$_str)
_$_str:
        /*0000*/ 	.byte	0x5f, 0x5f, 0x43, 0x55, 0x44, 0x41, 0x5f, 0x46, 0x54, 0x5a, 0x00
	.type		_$_str_$_2,@object
	.size		_$_str_$_2,(.L_1 - _$_str_$_2)
_$_str_$_2:
        /*000b*/ 	.byte	0x5f, 0x5f, 0x43, 0x55, 0x44, 0x41, 0x5f, 0x50, 0x52, 0x45, 0x43, 0x5f, 0x53, 0x51, 0x52, 0x54
        /*001b*/ 	.byte	0x00
.L_1:


//--------------------- .nv.constant0.triton_poi_fused__native_batch_norm_legit_no_training_12 --------------------------
	.section	.nv.constant0.triton_poi_fused__native_batch_norm_legit_no_training_12,"a",@progbits
	.sectionflags	@""
	.align	4
.nv.constant0.triton_poi_fused__native_batch_norm_legit_no_training_12:
	.zero		580
